	.headerflags	@"EF_CUDA_TEXMODE_UNIFIED EF_CUDA_64BIT_ADDRESS EF_CUDA_ACCELERATORS EF_CUDA_SM90 EF_CUDA_VIRTUAL_SM(EF_CUDA_SM90)"
	.elftype	@"ET_EXEC"


//--------------------- .nv.info                  --------------------------
	.section	.nv.info,"",@"SHT_CUDA_INFO"
	.align	4


	//----- nvinfo : EIATTR_REGCOUNT
	.align		4
        /*0000*/ 	.byte	0x04, 0x2f
        /*0002*/ 	.short	(.L_1 - .L_0)
	.align		4
.L_0:
        /*0004*/ 	.word	index@(triton_poi_fused_max_pool2d_with_indices_0)
        /*0008*/ 	.word	0x00000018


	//----- nvinfo : EIATTR_MIN_STACK_SIZE
	.align		4
.L_1:
        /*000c*/ 	.byte	0x04, 0x12
        /*000e*/ 	.short	(.L_3 - .L_2)
	.align		4
.L_2:
        /*0010*/ 	.word	index@(triton_poi_fused_max_pool2d_with_indices_0)
        /*0014*/ 	.word	0x00000000


	//----- nvinfo : EIATTR_FRAME_SIZE
	.align		4
.L_3:
        /*0018*/ 	.byte	0x04, 0x11
        /*001a*/ 	.short	(.L_5 - .L_4)
	.align		4
.L_4:
        /*001c*/ 	.word	index@(triton_poi_fused_max_pool2d_with_indices_0)
        /*0020*/ 	.word	0x00000000


	//----- nvinfo : EIATTR_MIN_STACK_SIZE
	.align		4
.L_5:
        /*0024*/ 	.byte	0x04, 0x12
        /*0026*/ 	.short	(.L_7 - .L_6)
	.align		4
.L_6:
        /*0028*/ 	.word	index@(triton_poi_fused_max_pool2d_with_indices_0)
        /*002c*/ 	.word	0x00000000
.L_7:


//--------------------- .nv.info.triton_poi_fused_max_pool2d_with_indices_0 --------------------------
	.section	.nv.info.triton_poi_fused_max_pool2d_with_indices_0,"",@"SHT_CUDA_INFO"
	.sectionflags	@""
	.align	4


	//----- nvinfo : EIATTR_CUDA_API_VERSION
	.align		4
        /*0000*/ 	.byte	0x04, 0x37
        /*0002*/ 	.short	(.L_9 - .L_8)
.L_8:
        /*0004*/ 	.word	0x0000007c


	//----- nvinfo : EIATTR_KPARAM_INFO
	.align		4
.L_9:
        /*0008*/ 	.byte	0x04, 0x17
        /*000a*/ 	.short	(.L_11 - .L_10)
.L_10:
        /*000c*/ 	.word	0x00000000
        /*0010*/ 	.short	0x0002
        /*0012*/ 	.short	0x0010
        /*0014*/ 	.byte	0x00, 0xf0, 0x11, 0x00


	//----- nvinfo : EIATTR_KPARAM_INFO
	.align		4
.L_11:
        /*0018*/ 	.byte	0x04, 0x17
        /*001a*/ 	.short	(.L_13 - .L_12)
.L_12:
        /*001c*/ 	.word	0x00000000
        /*0020*/ 	.short	0x0001
        /*0022*/ 	.short	0x0008
        /*0024*/ 	.byte	0x00, 0xf4, 0x21, 0x00


	//----- nvinfo : EIATTR_KPARAM_INFO
	.align		4
.L_13:
        /*0028*/ 	.byte	0x04, 0x17
        /*002a*/ 	.short	(.L_15 - .L_14)
.L_14:
        /*002c*/ 	.word	0x00000000
        /*0030*/ 	.short	0x0000
        /*0032*/ 	.short	0x0000
        /*0034*/ 	.byte	0x00, 0xf4, 0x21, 0x00


	//----- nvinfo : EIATTR_SPARSE_MMA_MASK
	.align		4
.L_15:
        /*0038*/ 	.byte	0x03, 0x50
        /*003a*/ 	.short	0x0000


	//----- nvinfo : EIATTR_MAXREG_COUNT
	.align		4
        /*003c*/ 	.byte	0x03, 0x1b
        /*003e*/ 	.short	0x00ff


	//----- nvinfo : EIATTR_EXIT_INSTR_OFFSETS
	.align		4
        /*0040*/ 	.byte	0x04, 0x1c
        /*0042*/ 	.short	(.L_17 - .L_16)


	//   ....[0]....
.L_16:
        /*0044*/ 	.word	0x00000b70


	//   ....[1]....
        /*0048*/ 	.word	0x00000b90


	//----- nvinfo : EIATTR_REQNTID
	.align		4
.L_17:
        /*004c*/ 	.byte	0x04, 0x10
        /*004e*/ 	.short	(.L_19 - .L_18)
.L_18:
        /*0050*/ 	.word	0x00000080
        /*0054*/ 	.word	0x00000001
        /*0058*/ 	.word	0x00000001


	//----- nvinfo : EIATTR_CBANK_PARAM_SIZE
	.align		4
.L_19:
        /*005c*/ 	.byte	0x03, 0x19
        /*005e*/ 	.short	0x0014


	//----- nvinfo : EIATTR_PARAM_CBANK
	.align		4
        /*0060*/ 	.byte	0x04, 0x0a
        /*0062*/ 	.short	(.L_21 - .L_20)
	.align		4
.L_20:
        /*0064*/ 	.word	index@(.nv.constant0.triton_poi_fused_max_pool2d_with_indices_0)
        /*0068*/ 	.short	0x0210
        /*006a*/ 	.short	0x0014


	//----- nvinfo : EIATTR_SW_WAR
	.align		4
.L_21:
        /*006c*/ 	.byte	0x04, 0x36
        /*006e*/ 	.short	(.L_23 - .L_22)
.L_22:
        /*0070*/ 	.word	0x00000008
.L_23:


//--------------------- .nv.callgraph             --------------------------
	.section	.nv.callgraph,"",@"SHT_CUDA_CALLGRAPH"
	.align	4
	.sectionentsize	8
	.align		4
        /*0000*/ 	.word	0x00000000
	.align		4
        /*0004*/ 	.word	0xffffffff
	.align		4
        /*0008*/ 	.word	0x00000000
	.align		4
        /*000c*/ 	.word	0xfffffffe
	.align		4
        /*0010*/ 	.word	0x00000000
	.align		4
        /*0014*/ 	.word	0xfffffffd
	.align		4
        /*0018*/ 	.word	0x00000000
	.align		4
        /*001c*/ 	.word	0xfffffffc


//--------------------- .text.triton_poi_fused_max_pool2d_with_indices_0 --------------------------
	.section	.text.triton_poi_fused_max_pool2d_with_indices_0,"ax",@progbits
	.align	128
        .global         triton_poi_fused_max_pool2d_with_indices_0
        .type           triton_poi_fused_max_pool2d_with_indices_0,@function
        .size           triton_poi_fused_max_pool2d_with_indices_0,(.L_x_1 - triton_poi_fused_max_pool2d_with_indices_0)
        .other          triton_poi_fused_max_pool2d_with_indices_0,@"STO_CUDA_ENTRY STV_DEFAULT"
triton_poi_fused_max_pool2d_with_indices_0:
.text.triton_poi_fused_max_pool2d_with_indices_0:
[----:B------:R-:W0:Y:S01]  /*0000*/  LDC R1, c[0x0][0x28] ;  /* 0x00000a00ff017b82 */ /* 0x000e220000000800 */
[----:B------:R-:W1:Y:S01]  /*0010*/  S2R R5, SR_TID.X ;  /* 0x0000000000057919 */ /* 0x000e620000002100 */
[----:B------:R-:W-:Y:S01]  /*0020*/  IMAD.MOV.U32 R14, RZ, RZ, RZ ;  /* 0x000000ffff0e7224 */ /* 0x000fe200078e00ff */
[----:B------:R-:W-:Y:S01]  /*0030*/  CS2R R16, SRZ ;  /* 0x0000000000107805 */ /* 0x000fe2000001ff00 */
[----:B------:R-:W-:Y:S01]  /*0040*/  ULDC.64 UR4, c[0x0][0x208] ;  /* 0x0000820000047ab9 */ /* 0x000fe20000000a00 */
[----:B------:R-:W2:Y:S01]  /*0050*/  S2R R0, SR_CTAID.X ;  /* 0x0000000000007919 */ /* 0x000ea20000002500 */
[----:B-1----:R-:W-:Y:S02]  /*0060*/  LOP3.LUT R5, R5, 0x7f, RZ, 0xc0, !PT ;  /* 0x0000007f05057812 */ /* 0x002fe400078ec0ff */
[----:B--2---:R-:W-:-:S03]  /*0070*/  SHF.R.S32.HI R2, RZ, 0x18, R0 ;  /* 0x00000018ff027819 */ /* 0x004fc60000011400 */
[----:B------:R-:W-:Y:S01]  /*0080*/  IMAD R5, R0, 0x80, R5 ;  /* 0x0000008000057824 */ /* 0x000fe200078e0205 */
[----:B------:R-:W-:-:S03]  /*0090*/  SGXT R0, R2, 0x1 ;  /* 0x000000010200781a */ /* 0x000fc60000000200 */
[C---:B------:R-:W-:Y:S01]  /*00a0*/  VIADD R9, R5.reuse, 0xfffffffb ;  /* 0xfffffffb05097836 */ /* 0x040fe20000000000 */
[----:B------:R-:W1:Y:S01]  /*00b0*/  LDC.64 R2, c[0x0][0x210] ;  /* 0x00008400ff027b82 */ /* 0x000e620000000a00 */
[C---:B------:R-:W-:Y:S01]  /*00c0*/  VIADD R11, R5.reuse, 0xfffffffc ;  /* 0xfffffffc050b7836 */ /* 0x040fe20000000000 */
[----:B------:R-:W-:Y:S01]  /*00d0*/  LEA.HI R0, R0, R5, RZ, 0x2 ;  /* 0x0000000500007211 */ /* 0x000fe200078f10ff */
[----:B------:R-:W-:-:S03]  /*00e0*/  VIADD R13, R5, 0xfffffffd ;  /* 0xfffffffd050d7836 */ /* 0x000fc60000000000 */
[----:B------:R-:W-:-:S04]  /*00f0*/  SHF.R.S32.HI R7, RZ, 0x2, R0 ;  /* 0x00000002ff077819 */ /* 0x000fc80000011400 */
[----:B------:R-:W-:-:S04]  /*0100*/  LEA.HI R4, R7, R7, RZ, 0x2 ;  /* 0x0000000707047211 */ /* 0x000fc800078f10ff */
[----:B------:R-:W-:Y:S02]  /*0110*/  LOP3.LUT R6, R4, 0xfffffffc, RZ, 0xc0, !PT ;  /* 0xfffffffc04067812 */ /* 0x000fe400078ec0ff */
[----:B------:R-:W-:-:S03]  /*0120*/  LOP3.LUT R4, R0, 0xfffffffc, RZ, 0xc0, !PT ;  /* 0xfffffffc00047812 */ /* 0x000fc600078ec0ff */
[----:B------:R-:W-:Y:S02]  /*0130*/  IMAD.IADD R7, R7, 0x1, -R6 ;  /* 0x0000000107077824 */ /* 0x000fe400078e0a06 */
[----:B------:R-:W-:-:S03]  /*0140*/  IMAD.IADD R4, R5, 0x1, -R4 ;  /* 0x0000000105047824 */ /* 0x000fc600078e0a04 */
[----:B------:R-:W-:Y:S01]  /*0150*/  ISETP.GT.AND P0, PT, R7, RZ, PT ;  /* 0x000000ff0700720c */ /* 0x000fe20003f04270 */
[C---:B------:R-:W-:Y:S02]  /*0160*/  VIADD R0, R4.reuse, 0x1 ;  /* 0x0000000104007836 */ /* 0x040fe40000000000 */
[--C-:B-1----:R-:W-:Y:S01]  /*0170*/  IMAD.WIDE R8, R9, 0x4, R2.reuse ;  /* 0x0000000409087825 */ /* 0x102fe200078e0202 */
[C---:B------:R-:W-:Y:S02]  /*0180*/  ISETP.GT.AND P2, PT, R4.reuse, RZ, P0 ;  /* 0x000000ff0400720c */ /* 0x040fe40000744270 */
[----:B------:R-:W-:Y:S01]  /*0190*/  ISETP.GT.AND P4, PT, R4, -0x1, P0 ;  /* 0xffffffff0400780c */ /* 0x000fe20000784270 */
[----:B------:R-:W-:Y:S01]  /*01a0*/  IMAD.WIDE R10, R11, 0x4, R2 ;  /* 0x000000040b0a7825 */ /* 0x000fe200078e0202 */
[----:B------:R-:W-:Y:S02]  /*01b0*/  ISETP.GE.U32.AND P1, PT, R0, 0x4, PT ;  /* 0x000000040000780c */ /* 0x000fe40003f26070 */
[----:B------:R-:W-:-:S02]  /*01c0*/  ISETP.LT.AND P0, PT, R5, 0x100, P2 ;  /* 0x000001000500780c */ /* 0x000fc40001701270 */
[----:B------:R-:W-:Y:S02]  /*01d0*/  ISETP.LT.AND P4, PT, R5, 0x100, P4 ;  /* 0x000001000500780c */ /* 0x000fe40002781270 */
[----:B------:R-:W-:-:S04]  /*01e0*/  ISETP.GT.AND P5, PT, R7, RZ, !P1 ;  /* 0x000000ff0700720c */ /* 0x000fc80004fa4270 */
[----:B------:R-:W-:Y:S01]  /*01f0*/  ISETP.LT.AND P5, PT, R5, 0x100, P5 ;  /* 0x000001000500780c */ /* 0x000fe20002fa1270 */
[----:B------:R-:W-:-:S04]  /*0200*/  VIADD R6, R4, 0x2 ;  /* 0x0000000204067836 */ /* 0x000fc80000000000 */
[----:B------:R1:W2:Y:S01]  /*0210*/  @P0 LDG.E R14, desc[UR4][R8.64] ;  /* 0x00000004080e0981 */ /* 0x0002a2000c1e1900 */
[----:B------:R-:W-:-:S03]  /*0220*/  IMAD.WIDE R12, R13, 0x4, R2 ;  /* 0x000000040d0c7825 */ /* 0x000fc600078e0202 */
[----:B------:R3:W4:Y:S01]  /*0230*/  @P4 LDG.E R16, desc[UR4][R10.64] ;  /* 0x000000040a104981 */ /* 0x000722000c1e1900 */
[----:B------:R-:W-:-:S03]  /*0240*/  ISETP.GE.U32.AND P2, PT, R6, 0x4, PT ;  /* 0x000000040600780c */ /* 0x000fc60003f46070 */
[----:B------:R5:W4:Y:S01]  /*0250*/  @P5 LDG.E R17, desc[UR4][R12.64] ;  /* 0x000000040c115981 */ /* 0x000b22000c1e1900 */
[----:B------:R-:W-:Y:S01]  /*0260*/  ISETP.GT.AND P3, PT, R7, RZ, !P2 ;  /* 0x000000ff0700720c */ /* 0x000fe20005764270 */
[C---:B------:R-:W-:Y:S02]  /*0270*/  VIADD R15, R5.reuse, 0xfffffffe ;  /* 0xfffffffe050f7836 */ /* 0x040fe40000000000 */
[----:B------:R-:W-:Y:S01]  /*0280*/  IMAD.MOV.U32 R18, RZ, RZ, RZ ;  /* 0x000000ffff127224 */ /* 0x000fe200078e00ff */
[----:B------:R-:W-:Y:S01]  /*0290*/  ISETP.LT.AND P3, PT, R5, 0x100, P3 ;  /* 0x000001000500780c */ /* 0x000fe20001f61270 */
[----:B-1----:R-:W-:-:S12]  /*02a0*/  IMAD.WIDE R8, R15, 0x4, R2 ;  /* 0x000000040f087825 */ /* 0x002fd800078e0202 */
[----:B------:R1:W4:Y:S01]  /*02b0*/  @P3 LDG.E R18, desc[UR4][R8.64] ;  /* 0x0000000408123981 */ /* 0x000322000c1e1900 */
[----:B------:R-:W-:Y:S01]  /*02c0*/  ISETP.GT.AND P1, PT, R7, -0x1, !P1 ;  /* 0xffffffff0700780c */ /* 0x000fe20004f24270 */
[----:B---3--:R-:W-:Y:S02]  /*02d0*/  IMAD.MOV.U32 R10, RZ, RZ, RZ ;  /* 0x000000ffff0a7224 */ /* 0x008fe400078e00ff */
[C---:B------:R-:W-:Y:S01]  /*02e0*/  VIADD R19, R5.reuse, 0x1 ;  /* 0x0000000105137836 */ /* 0x040fe20000000000 */
[C---:B------:R-:W-:Y:S01]  /*02f0*/  ISETP.LT.AND P1, PT, R5.reuse, 0x100, P1 ;  /* 0x000001000500780c */ /* 0x040fe20000f21270 */
[----:B-----5:R-:W-:Y:S01]  /*0300*/  IMAD.WIDE R12, R5, 0x4, R2 ;  /* 0x00000004050c7825 */ /* 0x020fe200078e0202 */
[----:B-1----:R-:W-:-:S03]  /*0310*/  LOP3.LUT R8, R7, R4, RZ, 0xfc, !PT ;  /* 0x0000000407087212 */ /* 0x002fc600078efcff */
[----:B------:R-:W-:Y:S01]  /*0320*/  IMAD.MOV.U32 R9, RZ, RZ, RZ ;  /* 0x000000ffff097224 */ /* 0x000fe200078e00ff */
[----:B------:R-:W-:-:S04]  /*0330*/  ISETP.GT.AND P2, PT, R7, -0x1, !P2 ;  /* 0xffffffff0700780c */ /* 0x000fc80005744270 */
[----:B------:R-:W-:Y:S02]  /*0340*/  ISETP.LT.AND P2, PT, R5, 0x100, P2 ;  /* 0x000001000500780c */ /* 0x000fe40001741270 */
[----:B------:R-:W-:Y:S02]  /*0350*/  CS2R R20, SRZ ;  /* 0x0000000000147805 */ /* 0x000fe4000001ff00 */
[----:B--2---:R-:W-:Y:S02]  /*0360*/  SEL R11, R14, RZ, P0 ;  /* 0x000000ff0e0b7207 */ /* 0x004fe40000000000 */
[----:B------:R-:W-:Y:S02]  /*0370*/  ISETP.GT.AND P0, PT, R7, -0x1, PT ;  /* 0xffffffff0700780c */ /* 0x000fe40003f04270 */
[----:B----4-:R-:W-:Y:S02]  /*0380*/  SEL R16, R16, RZ, P4 ;  /* 0x000000ff10107207 */ /* 0x010fe40002000000 */
[----:B------:R-:W-:-:S02]  /*0390*/  ISETP.GT.AND P0, PT, R4, RZ, P0 ;  /* 0x000000ff0400720c */ /* 0x000fc40000704270 */
[C---:B------:R-:W-:Y:S02]  /*03a0*/  FSETP.GT.AND P4, PT, R16.reuse, R11, PT ;  /* 0x0000000b1000720b */ /* 0x040fe40003f84000 */
[----:B------:R-:W-:Y:S01]  /*03b0*/  SEL R15, R17, RZ, P5 ;  /* 0x000000ff110f7207 */ /* 0x000fe20002800000 */
[----:B------:R-:W-:Y:S01]  /*03c0*/  VIADD R17, R5, 0xffffffff ;  /* 0xffffffff05117836 */ /* 0x000fe20000000000 */
[----:B------:R-:W-:Y:S02]  /*03d0*/  FSETP.NAN.AND P6, PT, R16, R16, PT ;  /* 0x000000101000720b */ /* 0x000fe40003fc8000 */
[----:B------:R-:W-:Y:S02]  /*03e0*/  FSETP.NAN.AND P5, PT, R15, R15, PT ;  /* 0x0000000f0f00720b */ /* 0x000fe40003fa8000 */
[----:B------:R-:W-:-:S05]  /*03f0*/  ISETP.LT.AND P0, PT, R5, 0x100, P0 ;  /* 0x000001000500780c */ /* 0x000fca0000701270 */
[----:B------:R-:W-:Y:S02]  /*0400*/  @!P4 FSEL R16, R16, R11, P6 ;  /* 0x0000000b1010c208 */ /* 0x000fe40003000000 */
[----:B------:R-:W-:Y:S02]  /*0410*/  ISETP.GE.AND P4, PT, R5, 0x100, PT ;  /* 0x000001000500780c */ /* 0x000fe40003f86270 */
[----:B------:R-:W-:-:S04]  /*0420*/  FSETP.GEU.AND P6, PT, R16, R15, PT ;  /* 0x0000000f1000720b */ /* 0x000fc80003fce000 */
[----:B------:R-:W-:Y:S01]  /*0430*/  @!P5 FSEL R15, R15, R16, !P6 ;  /* 0x000000100f0fd208 */ /* 0x000fe20007000000 */
[--C-:B------:R-:W-:Y:S01]  /*0440*/  IMAD.WIDE R16, R17, 0x4, R2.reuse ;  /* 0x0000000411107825 */ /* 0x100fe200078e0202 */
[----:B------:R-:W-:Y:S02]  /*0450*/  ISETP.GT.AND P5, PT, R8, -0x1, !P4 ;  /* 0xffffffff0800780c */ /* 0x000fe400067a4270 */
[----:B------:R-:W-:Y:S02]  /*0460*/  SEL R8, R18, RZ, P3 ;  /* 0x000000ff12087207 */ /* 0x000fe40001800000 */
[----:B------:R1:W2:Y:S02]  /*0470*/  @P0 LDG.E R9, desc[UR4][R16.64] ;  /* 0x0000000410090981 */ /* 0x0002a4000c1e1900 */
[-C--:B------:R-:W-:Y:S01]  /*0480*/  FSETP.NAN.AND P6, PT, R8, R8.reuse, PT ;  /* 0x000000080800720b */ /* 0x080fe20003fc8000 */
[----:B------:R-:W-:Y:S01]  /*0490*/  IMAD.MOV.U32 R14, RZ, RZ, RZ ;  /* 0x000000ffff0e7224 */ /* 0x000fe200078e00ff */
[----:B------:R-:W-:Y:S01]  /*04a0*/  FSETP.GEU.AND P3, PT, R15, R8, PT ;  /* 0x000000080f00720b */ /* 0x000fe20003f6e000 */
[----:B------:R-:W-:-:S04]  /*04b0*/  IMAD.WIDE R18, R19, 0x4, R2 ;  /* 0x0000000413127825 */ /* 0x000fc800078e0202 */
[----:B------:R-:W-:Y:S01]  /*04c0*/  VIADD R11, R7, 0x1 ;  /* 0x00000001070b7836 */ /* 0x000fe20000000000 */
[----:B------:R3:W4:Y:S04]  /*04d0*/  @P5 LDG.E R10, desc[UR4][R12.64] ;  /* 0x000000040c0a5981 */ /* 0x000728000c1e1900 */
[----:B------:R5:W4:Y:S01]  /*04e0*/  @P1 LDG.E R14, desc[UR4][R18.64] ;  /* 0x00000004120e1981 */ /* 0x000b22000c1e1900 */
[----:B------:R-:W-:Y:S02]  /*04f0*/  @!P6 FSEL R8, R8, R15, !P3 ;  /* 0x0000000f0808e208 */ /* 0x000fe40005800000 */
[----:B------:R-:W-:Y:S01]  /*0500*/  ISETP.GE.U32.AND P6, PT, R11, 0x4, PT ;  /* 0x000000040b00780c */ /* 0x000fe20003fc6070 */
[----:B-1----:R-:W-:-:S03]  /*0510*/  VIADD R17, R5, 0x2 ;  /* 0x0000000205117836 */ /* 0x002fc60000000000 */
[----:B------:R-:W-:Y:S01]  /*0520*/  ISETP.GT.AND P3, PT, R4, RZ, !P6 ;  /* 0x000000ff0400720c */ /* 0x000fe20007764270 */
[----:B------:R-:W-:-:S03]  /*0530*/  IMAD.WIDE R16, R17, 0x4, R2 ;  /* 0x0000000411107825 */ /* 0x000fc600078e0202 */
[C---:B------:R-:W-:Y:S01]  /*0540*/  ISETP.LT.AND P3, PT, R5.reuse, 0x100, P3 ;  /* 0x000001000500780c */ /* 0x040fe20001f61270 */
[----:B---3--:R-:W-:Y:S01]  /*0550*/  VIADD R13, R5, 0x3 ;  /* 0x00000003050d7836 */ /* 0x008fe20000000000 */
[----:B------:R-:W3:Y:S03]  /*0560*/  @P2 LDG.E R20, desc[UR4][R16.64] ;  /* 0x0000000410142981 */ /* 0x000ee6000c1e1900 */
[----:B-----5:R-:W-:-:S08]  /*0570*/  IMAD.WIDE R18, R13, 0x4, R2 ;  /* 0x000000040d127825 */ /* 0x020fd000078e0202 */
[----:B------:R-:W5:Y:S01]  /*0580*/  @P3 LDG.E R21, desc[UR4][R18.64] ;  /* 0x0000000412153981 */ /* 0x000f62000c1e1900 */
[----:B------:R-:W-:-:S04]  /*0590*/  ISETP.GT.AND P6, PT, R4, -0x1, !P6 ;  /* 0xffffffff0400780c */ /* 0x000fc800077c4270 */
[C---:B------:R-:W-:Y:S01]  /*05a0*/  ISETP.LT.AND P6, PT, R5.reuse, 0x100, P6 ;  /* 0x000001000500780c */ /* 0x040fe200037c1270 */
[----:B------:R-:W-:Y:S02]  /*05b0*/  VIADD R13, R5, 0x4 ;  /* 0x00000004050d7836 */ /* 0x000fe40000000000 */
[----:B------:R-:W-:Y:S02]  /*05c0*/  IMAD.MOV.U32 R15, RZ, RZ, RZ ;  /* 0x000000ffff0f7224 */ /* 0x000fe400078e00ff */
[----:B------:R-:W-:-:S08]  /*05d0*/  IMAD.WIDE R12, R13, 0x4, R2 ;  /* 0x000000040d0c7825 */ /* 0x000fd000078e0202 */
[----:B------:R1:W5:Y:S02]  /*05e0*/  @P6 LDG.E R15, desc[UR4][R12.64] ;  /* 0x000000040c0f6981 */ /* 0x000364000c1e1900 */
[----:B01----:R-:W-:-:S04]  /*05f0*/  VIADD R13, R5, 0x5 ;  /* 0x00000005050d7836 */ /* 0x003fc80000000000 */
[----:B------:R-:W-:-:S04]  /*0600*/  IMAD.WIDE R12, R13, 0x4, R2 ;  /* 0x000000040d0c7825 */ /* 0x000fc800078e0202 */
[----:B------:R-:W-:-:S04]  /*0610*/  VIADD R19, R5, 0x7 ;  /* 0x0000000705137836 */ /* 0x000fc80000000000 */
[----:B------:R-:W-:Y:S01]  /*0620*/  IMAD.WIDE R18, R19, 0x4, R2 ;  /* 0x0000000413127825 */ /* 0x000fe200078e0202 */
[----:B--2---:R-:W-:-:S04]  /*0630*/  SEL R9, R9, RZ, P0 ;  /* 0x000000ff09097207 */ /* 0x004fc80000000000 */
[-C--:B------:R-:W-:Y:S02]  /*0640*/  FSETP.NAN.AND P0, PT, R9, R9.reuse, PT ;  /* 0x000000090900720b */ /* 0x080fe40003f08000 */
[----:B----4-:R-:W-:Y:S02]  /*0650*/  SEL R10, R10, RZ, P5 ;  /* 0x000000ff0a0a7207 */ /* 0x010fe40002800000 */
[----:B------:R-:W-:Y:S02]  /*0660*/  FSETP.GEU.AND P5, PT, R8, R9, PT ;  /* 0x000000090800720b */ /* 0x000fe40003fae000 */
[----:B------:R-:W-:Y:S02]  /*0670*/  SEL R17, R14, RZ, P1 ;  /* 0x000000ff0e117207 */ /* 0x000fe40000800000 */
[----:B------:R-:W-:-:S05]  /*0680*/  FSETP.NAN.AND P1, PT, R10, R10, PT ;  /* 0x0000000a0a00720b */ /* 0x000fca0003f28000 */
[----:B------:R-:W-:Y:S02]  /*0690*/  @!P0 FSEL R9, R9, R8, !P5 ;  /* 0x0000000809098208 */ /* 0x000fe40006800000 */
[----:B------:R-:W-:Y:S02]  /*06a0*/  FSETP.NAN.AND P0, PT, R17, R17, PT ;  /* 0x000000111100720b */ /* 0x000fe40003f08000 */
[----:B------:R-:W-:Y:S02]  /*06b0*/  FSETP.GEU.AND P5, PT, R9, R10, PT ;  /* 0x0000000a0900720b */ /* 0x000fe40003fae000 */
[----:B---3--:R-:W-:Y:S02]  /*06c0*/  SEL R20, R20, RZ, P2 ;  /* 0x000000ff14147207 */ /* 0x008fe40001000000 */
[----:B------:R-:W-:Y:S02]  /*06d0*/  @!P1 FSEL R10, R10, R9, !P5 ;  /* 0x000000090a0a9208 */ /* 0x000fe40006800000 */
[----:B------:R-:W-:-:S02]  /*06e0*/  FSETP.NAN.AND P1, PT, R20, R20, PT ;  /* 0x000000141400720b */ /* 0x000fc40003f28000 */
[----:B------:R-:W-:-:S04]  /*06f0*/  FSETP.GEU.AND P2, PT, R10, R17, PT ;  /* 0x000000110a00720b */ /* 0x000fc80003f4e000 */
[----:B------:R-:W-:Y:S02]  /*0700*/  @!P0 FSEL R17, R17, R10, !P2 ;  /* 0x0000000a11118208 */ /* 0x000fe40005000000 */
[----:B-----5:R-:W-:Y:S02]  /*0710*/  SEL R8, R21, RZ, P3 ;  /* 0x000000ff15087207 */ /* 0x020fe40001800000 */
[----:B------:R-:W-:Y:S02]  /*0720*/  FSETP.GEU.AND P2, PT, R17, R20, PT ;  /* 0x000000141100720b */ /* 0x000fe40003f4e000 */
[----:B------:R-:W-:Y:S02]  /*0730*/  FSETP.NAN.AND P0, PT, R8, R8, PT ;  /* 0x000000080800720b */ /* 0x000fe40003f08000 */
[----:B------:R-:W-:Y:S02]  /*0740*/  LOP3.LUT R9, R11, R0, RZ, 0xfc, !PT ;  /* 0x000000000b097212 */ /* 0x000fe400078efcff */
[----:B------:R-:W-:-:S02]  /*0750*/  @!P1 FSEL R20, R20, R17, !P2 ;  /* 0x0000001114149208 */ /* 0x000fc40005000000 */
[----:B------:R-:W-:Y:S01]  /*0760*/  ISETP.LT.U32.AND P2, PT, R9, 0x4, !P4 ;  /* 0x000000040900780c */ /* 0x000fe20006741070 */
[----:B------:R-:W-:Y:S01]  /*0770*/  VIADD R9, R7, 0x2 ;  /* 0x0000000207097836 */ /* 0x000fe20000000000 */
[----:B------:R-:W-:Y:S02]  /*0780*/  FSETP.GEU.AND P1, PT, R20, R8, PT ;  /* 0x000000081400720b */ /* 0x000fe40003f2e000 */
[----:B------:R-:W-:-:S03]  /*0790*/  LOP3.LUT R11, R11, R6, RZ, 0xfc, !PT ;  /* 0x000000060b0b7212 */ /* 0x000fc600078efcff */
[----:B------:R-:W-:Y:S02]  /*07a0*/  @!P0 FSEL R8, R8, R20, !P1 ;  /* 0x0000001408088208 */ /* 0x000fe40004800000 */
[----:B------:R-:W-:Y:S01]  /*07b0*/  ISETP.GE.U32.AND P1, PT, R9, 0x4, PT ;  /* 0x000000040900780c */ /* 0x000fe20003f26070 */
[----:B------:R-:W-:Y:S01]  /*07c0*/  IMAD.MOV.U32 R7, RZ, RZ, RZ ;  /* 0x000000ffff077224 */ /* 0x000fe200078e00ff */
[----:B------:R-:W-:Y:S02]  /*07d0*/  ISETP.LT.U32.AND P3, PT, R11, 0x4, !P4 ;  /* 0x000000040b00780c */ /* 0x000fe40006761070 */
[----:B------:R-:W-:Y:S01]  /*07e0*/  ISETP.GT.AND P0, PT, R4, RZ, !P1 ;  /* 0x000000ff0400720c */ /* 0x000fe20004f04270 */
[----:B------:R-:W-:Y:S01]  /*07f0*/  VIADD R17, R5, 0x6 ;  /* 0x0000000605117836 */ /* 0x000fe20000000000 */
[----:B------:R-:W-:Y:S01]  /*0800*/  SEL R15, R15, RZ, P6 ;  /* 0x000000ff0f0f7207 */ /* 0x000fe20003000000 */
[----:B------:R0:W2:Y:S01]  /*0810*/  @P2 LDG.E R7, desc[UR4][R12.64] ;  /* 0x000000040c072981 */ /* 0x0000a2000c1e1900 */
[----:B------:R-:W-:Y:S01]  /*0820*/  ISETP.LT.AND P0, PT, R5, 0x100, P0 ;  /* 0x000001000500780c */ /* 0x000fe20000701270 */
[----:B------:R-:W-:-:S02]  /*0830*/  IMAD.MOV.U32 R11, RZ, RZ, RZ ;  /* 0x000000ffff0b7224 */ /* 0x000fc400078e00ff */
[----:B------:R-:W-:Y:S01]  /*0840*/  IMAD.WIDE R16, R17, 0x4, R2 ;  /* 0x0000000411107825 */ /* 0x000fe200078e0202 */
[----:B------:R-:W-:Y:S02]  /*0850*/  FSETP.NAN.AND P5, PT, R15, R15, PT ;  /* 0x0000000f0f00720b */ /* 0x000fe40003fa8000 */
[----:B------:R-:W-:Y:S01]  /*0860*/  ISETP.GT.AND P1, PT, R4, -0x1, !P1 ;  /* 0xffffffff0400780c */ /* 0x000fe20004f24270 */
[----:B------:R-:W-:Y:S01]  /*0870*/  IMAD.MOV.U32 R10, RZ, RZ, RZ ;  /* 0x000000ffff0a7224 */ /* 0x000fe200078e00ff */
[----:B------:R1:W3:Y:S02]  /*0880*/  @P3 LDG.E R11, desc[UR4][R16.64] ;  /* 0x00000004100b3981 */ /* 0x0002e4000c1e1900 */
[----:B------:R-:W-:-:S03]  /*0890*/  ISETP.LT.AND P1, PT, R5, 0x100, P1 ;  /* 0x000001000500780c */ /* 0x000fc60000f21270 */
[----:B------:R-:W4:Y:S01]  /*08a0*/  @P0 LDG.E R10, desc[UR4][R18.64] ;  /* 0x00000004120a0981 */ /* 0x000f22000c1e1900 */
[----:B------:R-:W-:Y:S01]  /*08b0*/  FSETP.GEU.AND P6, PT, R8, R15, PT ;  /* 0x0000000f0800720b */ /* 0x000fe20003fce000 */
[----:B0-----:R-:W-:Y:S01]  /*08c0*/  VIADD R13, R5, 0x8 ;  /* 0x00000008050d7836 */ /* 0x001fe20000000000 */
[----:B------:R-:W-:Y:S01]  /*08d0*/  LOP3.LUT R0, R9, R0, RZ, 0xfc, !PT ;  /* 0x0000000009007212 */ /* 0x000fe200078efcff */
[----:B------:R-:W-:Y:S01]  /*08e0*/  IMAD.MOV.U32 R4, RZ, RZ, RZ ;  /* 0x000000ffff047224 */ /* 0x000fe200078e00ff */
[----:B------:R-:W-:Y:S01]  /*08f0*/  @!P5 FSEL R15, R15, R8, !P6 ;  /* 0x000000080f0fd208 */ /* 0x000fe20007000000 */
[----:B------:R-:W-:Y:S01]  /*0900*/  IMAD.WIDE R12, R13, 0x4, R2 ;  /* 0x000000040d0c7825 */ /* 0x000fe200078e0202 */
[----:B------:R-:W-:Y:S02]  /*0910*/  ISETP.LT.U32.AND P6, PT, R0, 0x4, !P4 ;  /* 0x000000040000780c */ /* 0x000fe400067c1070 */
[----:B------:R-:W-:Y:S01]  /*0920*/  LOP3.LUT R6, R9, R6, RZ, 0xfc, !PT ;  /* 0x0000000609067212 */ /* 0x000fe200078efcff */
[----:B------:R-:W-:Y:S01]  /*0930*/  VIADD R9, R5, 0x9 ;  /* 0x0000000905097836 */ /* 0x000fe20000000000 */
[----:B------:R-:W5:Y:S02]  /*0940*/  @P1 LDG.E R4, desc[UR4][R12.64] ;  /* 0x000000040c041981 */ /* 0x000f64000c1e1900 */
[----:B------:R-:W-:Y:S01]  /*0950*/  ISETP.LT.U32.AND P5, PT, R6, 0x4, !P4 ;  /* 0x000000040600780c */ /* 0x000fe200067a1070 */
[----:B------:R-:W-:-:S02]  /*0960*/  IMAD.MOV.U32 R6, RZ, RZ, RZ ;  /* 0x000000ffff067224 */ /* 0x000fc400078e00ff */
[----:B------:R-:W-:-:S04]  /*0970*/  IMAD.WIDE R8, R9, 0x4, R2 ;  /* 0x0000000409087825 */ /* 0x000fc800078e0202 */
[----:B-1----:R-:W-:Y:S01]  /*0980*/  VIADD R17, R5, 0xa ;  /* 0x0000000a05117836 */ /* 0x002fe20000000000 */
[----:B------:R-:W5:Y:S01]  /*0990*/  @P6 LDG.E R6, desc[UR4][R8.64] ;  /* 0x0000000408066981 */ /* 0x000f62000c1e1900 */
[----:B------:R-:W-:Y:S02]  /*09a0*/  IMAD.MOV.U32 R14, RZ, RZ, RZ ;  /* 0x000000ffff0e7224 */ /* 0x000fe400078e00ff */
[----:B------:R-:W-:-:S05]  /*09b0*/  IMAD.WIDE R2, R17, 0x4, R2 ;  /* 0x0000000411027825 */ /* 0x000fca00078e0202 */
[----:B------:R0:W5:Y:S02]  /*09c0*/  @P5 LDG.E R14, desc[UR4][R2.64] ;  /* 0x00000004020e5981 */ /* 0x000164000c1e1900 */
[----:B0-----:R-:W0:Y:S02]  /*09d0*/  LDC.64 R2, c[0x0][0x218] ;  /* 0x00008600ff027b82 */ /* 0x001e240000000a00 */
[----:B0-----:R-:W-:Y:S01]  /*09e0*/  IMAD.WIDE R2, R5, 0x4, R2 ;  /* 0x0000000405027825 */ /* 0x001fe200078e0202 */
[----:B--2---:R-:W-:-:S04]  /*09f0*/  SEL R0, R7, RZ, P2 ;  /* 0x000000ff07007207 */ /* 0x004fc80001000000 */
[----:B------:R-:W-:Y:S02]  /*0a00*/  FSETP.NAN.AND P2, PT, R0, R0, PT ;  /* 0x000000000000720b */ /* 0x000fe40003f48000 */
[----:B---3--:R-:W-:-:S04]  /*0a10*/  SEL R11, R11, RZ, P3 ;  /* 0x000000ff0b0b7207 */ /* 0x008fc80001800000 */
[----:B------:R-:W-:Y:S02]  /*0a20*/  FSETP.NAN.AND P3, PT, R11, R11, PT ;  /* 0x0000000b0b00720b */ /* 0x000fe40003f68000 */
[----:B----4-:R-:W-:Y:S02]  /*0a30*/  SEL R10, R10, RZ, P0 ;  /* 0x000000ff0a0a7207 */ /* 0x010fe40000000000 */
[----:B------:R-:W-:-:S04]  /*0a40*/  FSETP.GEU.AND P0, PT, R15, R0, PT ;  /* 0x000000000f00720b */ /* 0x000fc80003f0e000 */
[----:B------:R-:W-:Y:S02]  /*0a50*/  @!P2 FSEL R0, R0, R15, !P0 ;  /* 0x0000000f0000a208 */ /* 0x000fe40004000000 */
[----:B------:R-:W-:Y:S02]  /*0a60*/  FSETP.NAN.AND P0, PT, R10, R10, PT ;  /* 0x0000000a0a00720b */ /* 0x000fe40003f08000 */
[----:B------:R-:W-:Y:S02]  /*0a70*/  FSETP.GEU.AND P2, PT, R0, R11, PT ;  /* 0x0000000b0000720b */ /* 0x000fe40003f4e000 */
[----:B-----5:R-:W-:Y:S02]  /*0a80*/  SEL R7, R4, RZ, P1 ;  /* 0x000000ff04077207 */ /* 0x020fe40000800000 */
[----:B------:R-:W-:Y:S02]  /*0a90*/  @!P3 FSEL R11, R11, R0, !P2 ;  /* 0x000000000b0bb208 */ /* 0x000fe40005000000 */
[----:B------:R-:W-:-:S02]  /*0aa0*/  FSETP.NAN.AND P1, PT, R7, R7, PT ;  /* 0x000000070700720b */ /* 0x000fc40003f28000 */
[----:B------:R-:W-:Y:S02]  /*0ab0*/  FSETP.GEU.AND P2, PT, R11, R10, PT ;  /* 0x0000000a0b00720b */ /* 0x000fe40003f4e000 */
[----:B------:R-:W-:Y:S02]  /*0ac0*/  SEL R6, R6, RZ, P6 ;  /* 0x000000ff06067207 */ /* 0x000fe40003000000 */
[----:B------:R-:W-:Y:S02]  /*0ad0*/  @!P0 FSEL R10, R10, R11, !P2 ;  /* 0x0000000b0a0a8208 */ /* 0x000fe40005000000 */
[----:B------:R-:W-:Y:S02]  /*0ae0*/  FSETP.NAN.AND P0, PT, R6, R6, PT ;  /* 0x000000060600720b */ /* 0x000fe40003f08000 */
[----:B------:R-:W-:Y:S02]  /*0af0*/  FSETP.GEU.AND P2, PT, R10, R7, PT ;  /* 0x000000070a00720b */ /* 0x000fe40003f4e000 */
[----:B------:R-:W-:-:S02]  /*0b00*/  SEL R9, R14, RZ, P5 ;  /* 0x000000ff0e097207 */ /* 0x000fc40002800000 */
[----:B------:R-:W-:Y:S02]  /*0b10*/  @!P1 FSEL R7, R7, R10, !P2 ;  /* 0x0000000a07079208 */ /* 0x000fe40005000000 */
[----:B------:R-:W-:Y:S02]  /*0b20*/  FSETP.NAN.AND P1, PT, R9, R9, PT ;  /* 0x000000090900720b */ /* 0x000fe40003f28000 */
[----:B------:R-:W-:-:S04]  /*0b30*/  FSETP.GEU.AND P2, PT, R7, R6, PT ;  /* 0x000000060700720b */ /* 0x000fc80003f4e000 */
[----:B------:R-:W-:-:S04]  /*0b40*/  @!P0 FSEL R6, R6, R7, !P2 ;  /* 0x0000000706068208 */ /* 0x000fc80005000000 */
[----:B------:R-:W-:-:S04]  /*0b50*/  FSETP.GEU.AND P0, PT, R6, R9, PT ;  /* 0x000000090600720b */ /* 0x000fc80003f0e000 */
[----:B------:R-:W-:Y:S01]  /*0b60*/  @!P1 SEL R9, R9, R6, !P0 ;  /* 0x0000000609099207 */ /* 0x000fe20004000000 */
[----:B------:R-:W-:Y:S08]  /*0b70*/  @P4 EXIT ;  /* 0x000000000000494d */ /* 0x000ff00003800000 */
[----:B------:R-:W-:Y:S01]  /*0b80*/  STG.E desc[UR4][R2.64], R9 ;  /* 0x0000000902007986 */ /* 0x000fe2000c101904 */
[----:B------:R-:W-:Y:S05]  /*0b90*/  EXIT ;  /* 0x000000000000794d */ /* 0x000fea0003800000 */
.L_x_0:
[----:B------:R-:W-:-:S00]  /*0ba0*/  BRA `(.L_x_0) ;  /* 0xfffffffc00fc7947 */ /* 0x000fc0000383ffff */
[----:B------:R-:W-:-:S00]  /*0bb0*/  NOP ;  /* 0x0000000000007918 */ /* 0x000fc00000000000 */
        /* <DEDUP_REMOVED lines=12> */
.L_x_1:


//--------------------- .nv.constant0.triton_poi_fused_max_pool2d_with_indices_0 --------------------------
	.section	.nv.constant0.triton_poi_fused_max_pool2d_with_indices_0,"a",@progbits
	.sectionflags	@""
	.align	4
.nv.constant0.triton_poi_fused_max_pool2d_with_indices_0:
	.zero		548
